	.headerflags	@"EF_CUDA_TEXMODE_UNIFIED EF_CUDA_64BIT_ADDRESS EF_CUDA_ACCELERATORS EF_CUDA_SM90 EF_CUDA_VIRTUAL_SM(EF_CUDA_SM90)"
	.elftype	@"ET_EXEC"


//--------------------- .nv.info                  --------------------------
	.section	.nv.info,"",@"SHT_CUDA_INFO"
	.align	4


	//----- nvinfo : EIATTR_REGCOUNT
	.align		4
        /*0000*/ 	.byte	0x04, 0x2f
        /*0002*/ 	.short	(.L_1 - .L_0)
	.align		4
.L_0:
        /*0004*/ 	.word	index@(triton_poi_fused_4)
        /*0008*/ 	.word	0x00000020


	//----- nvinfo : EIATTR_MIN_STACK_SIZE
	.align		4
.L_1:
        /*000c*/ 	.byte	0x04, 0x12
        /*000e*/ 	.short	(.L_3 - .L_2)
	.align		4
.L_2:
        /*0010*/ 	.word	index@(triton_poi_fused_4)
        /*0014*/ 	.word	0x00000000


	//----- nvinfo : EIATTR_FRAME_SIZE
	.align		4
.L_3:
        /*0018*/ 	.byte	0x04, 0x11
        /*001a*/ 	.short	(.L_5 - .L_4)
	.align		4
.L_4:
        /*001c*/ 	.word	index@(triton_poi_fused_4)
        /*0020*/ 	.word	0x00000000


	//----- nvinfo : EIATTR_MIN_STACK_SIZE
	.align		4
.L_5:
        /*0024*/ 	.byte	0x04, 0x12
        /*0026*/ 	.short	(.L_7 - .L_6)
	.align		4
.L_6:
        /*0028*/ 	.word	index@(triton_poi_fused_4)
        /*002c*/ 	.word	0x00000000
.L_7:


//--------------------- .nv.info.triton_poi_fused_4 --------------------------
	.section	.nv.info.triton_poi_fused_4,"",@"SHT_CUDA_INFO"
	.sectionflags	@""
	.align	4


	//----- nvinfo : EIATTR_CUDA_API_VERSION
	.align		4
        /*0000*/ 	.byte	0x04, 0x37
        /*0002*/ 	.short	(.L_9 - .L_8)
.L_8:
        /*0004*/ 	.word	0x0000007c


	//----- nvinfo : EIATTR_KPARAM_INFO
	.align		4
.L_9:
        /*0008*/ 	.byte	0x04, 0x17
        /*000a*/ 	.short	(.L_11 - .L_10)
.L_10:
        /*000c*/ 	.word	0x00000000
        /*0010*/ 	.short	0x0003
        /*0012*/ 	.short	0x0014
        /*0014*/ 	.byte	0x00, 0xf0, 0x11, 0x00


	//----- nvinfo : EIATTR_KPARAM_INFO
	.align		4
.L_11:
        /*0018*/ 	.byte	0x04, 0x17
        /*001a*/ 	.short	(.L_13 - .L_12)
.L_12:
        /*001c*/ 	.word	0x00000000
        /*0020*/ 	.short	0x0002
        /*0022*/ 	.short	0x0010
        /*0024*/ 	.byte	0x00, 0xf0, 0x11, 0x00


	//----- nvinfo : EIATTR_KPARAM_INFO
	.align		4
.L_13:
        /*0028*/ 	.byte	0x04, 0x17
        /*002a*/ 	.short	(.L_15 - .L_14)
.L_14:
        /*002c*/ 	.word	0x00000000
        /*0030*/ 	.short	0x0001
        /*0032*/ 	.short	0x0008
        /*0034*/ 	.byte	0x00, 0xf4, 0x21, 0x00


	//----- nvinfo : EIATTR_KPARAM_INFO
	.align		4
.L_15:
        /*0038*/ 	.byte	0x04, 0x17
        /*003a*/ 	.short	(.L_17 - .L_16)
.L_16:
        /*003c*/ 	.word	0x00000000
        /*0040*/ 	.short	0x0000
        /*0042*/ 	.short	0x0000
        /*0044*/ 	.byte	0x00, 0xf4, 0x21, 0x00


	//----- nvinfo : EIATTR_SPARSE_MMA_MASK
	.align		4
.L_17:
        /*0048*/ 	.byte	0x03, 0x50
        /*004a*/ 	.short	0x0000


	//----- nvinfo : EIATTR_MAXREG_COUNT
	.align		4
        /*004c*/ 	.byte	0x03, 0x1b
        /*004e*/ 	.short	0x00ff


	//----- nvinfo : EIATTR_EXIT_INSTR_OFFSETS
	.align		4
        /*0050*/ 	.byte	0x04, 0x1c
        /*0052*/ 	.short	(.L_19 - .L_18)


	//   ....[0]....
.L_18:
        /*0054*/ 	.word	0x000005f0


	//   ....[1]....
        /*0058*/ 	.word	0x00000640


	//----- nvinfo : EIATTR_REQNTID
	.align		4
.L_19:
        /*005c*/ 	.byte	0x04, 0x10
        /*005e*/ 	.short	(.L_21 - .L_20)
.L_20:
        /*0060*/ 	.word	0x00000080
        /*0064*/ 	.word	0x00000001
        /*0068*/ 	.word	0x00000001


	//----- nvinfo : EIATTR_CBANK_PARAM_SIZE
	.align		4
.L_21:
        /*006c*/ 	.byte	0x03, 0x19
        /*006e*/ 	.short	0x0018


	//----- nvinfo : EIATTR_PARAM_CBANK
	.align		4
        /*0070*/ 	.byte	0x04, 0x0a
        /*0072*/ 	.short	(.L_23 - .L_22)
	.align		4
.L_22:
        /*0074*/ 	.word	index@(.nv.constant0.triton_poi_fused_4)
        /*0078*/ 	.short	0x0210
        /*007a*/ 	.short	0x0018


	//----- nvinfo : EIATTR_SW_WAR
	.align		4
.L_23:
        /*007c*/ 	.byte	0x04, 0x36
        /*007e*/ 	.short	(.L_25 - .L_24)
.L_24:
        /*0080*/ 	.word	0x00000008
.L_25:


//--------------------- .nv.callgraph             --------------------------
	.section	.nv.callgraph,"",@"SHT_CUDA_CALLGRAPH"
	.align	4
	.sectionentsize	8
	.align		4
        /*0000*/ 	.word	0x00000000
	.align		4
        /*0004*/ 	.word	0xffffffff
	.align		4
        /*0008*/ 	.word	0x00000000
	.align		4
        /*000c*/ 	.word	0xfffffffe
	.align		4
        /*0010*/ 	.word	0x00000000
	.align		4
        /*0014*/ 	.word	0xfffffffd
	.align		4
        /*0018*/ 	.word	0x00000000
	.align		4
        /*001c*/ 	.word	0xfffffffc


//--------------------- .text.triton_poi_fused_4  --------------------------
	.section	.text.triton_poi_fused_4,"ax",@progbits
	.sectionflags	@"SHF_BARRIERS=1"
	.align	128
        .global         triton_poi_fused_4
        .type           triton_poi_fused_4,@function
        .size           triton_poi_fused_4,(.L_x_1 - triton_poi_fused_4)
        .other          triton_poi_fused_4,@"STO_CUDA_ENTRY STV_DEFAULT"
triton_poi_fused_4:
.text.triton_poi_fused_4:
[----:B------:R-:W0:Y:S01]  /*0000*/  LDC R1, c[0x0][0x28] ;  /* 0x00000a00ff017b82 */ /* 0x000e220000000800 */
[----:B------:R-:W1:Y:S07]  /*0010*/  S2R R0, SR_TID.X ;  /* 0x0000000000007919 */ /* 0x000e6e0000002100 */
[----:B------:R-:W2:Y:S01]  /*0020*/  LDC.64 R18, c[0x0][0x210] ;  /* 0x00008400ff127b82 */ /* 0x000ea20000000a00 */
[----:B------:R-:W3:Y:S01]  /*0030*/  S2R R17, SR_CTAID.X ;  /* 0x0000000000117919 */ /* 0x000ee20000002500 */
[----:B------:R-:W4:Y:S01]  /*0040*/  S2R R16, SR_CTAID.Y ;  /* 0x0000000000107919 */ /* 0x000f220000002600 */
[----:B------:R-:W-:Y:S01]  /*0050*/  IMAD.MOV.U32 R28, RZ, RZ, RZ ;  /* 0x000000ffff1c7224 */ /* 0x000fe200078e00ff */
[----:B------:R-:W-:Y:S01]  /*0060*/  ULDC.64 UR6, c[0x0][0x208] ;  /* 0x0000820000067ab9 */ /* 0x000fe20000000a00 */
[----:B-1----:R-:W-:Y:S01]  /*0070*/  SHF.R.U32.HI R21, RZ, 0x3, R0 ;  /* 0x00000003ff157819 */ /* 0x002fe20000011600 */
[----:B---3--:R-:W-:-:S03]  /*0080*/  IMAD.SHL.U32 R17, R17, 0x8, RZ ;  /* 0x0000000811117824 */ /* 0x008fc600078e00ff */
[----:B------:R-:W-:Y:S01]  /*0090*/  SGXT.U32 R21, R21, 0x4 ;  /* 0x000000041515781a */ /* 0x000fe20000000000 */
[----:B----4-:R-:W-:Y:S01]  /*00a0*/  IMAD.SHL.U32 R16, R16, 0x80, RZ ;  /* 0x0000008010107824 */ /* 0x010fe200078e00ff */
[----:B------:R-:W-:-:S04]  /*00b0*/  LOP3.LUT R10, R17, 0x7, R0, 0xf8, !PT ;  /* 0x00000007110a7812 */ /* 0x000fc800078ef800 */
[----:B------:R-:W-:Y:S02]  /*00c0*/  LOP3.LUT R2, R16, R21, RZ, 0xfc, !PT ;  /* 0x0000001510027212 */ /* 0x000fe400078efcff */
[----:B------:R-:W-:Y:S02]  /*00d0*/  LOP3.LUT R3, R16, 0x10, R21, 0xfe, !PT ;  /* 0x0000001010037812 */ /* 0x000fe400078efe15 */
[----:B------:R-:W-:Y:S01]  /*00e0*/  LOP3.LUT R4, R16, 0x20, R21, 0xfe, !PT ;  /* 0x0000002010047812 */ /* 0x000fe200078efe15 */
[--C-:B------:R-:W-:Y:S01]  /*00f0*/  IMAD R11, R2, 0x7, R10.reuse ;  /* 0x00000007020b7824 */ /* 0x100fe200078e020a */
        /* <DEDUP_REMOVED lines=10> */
[----:B------:R-:W-:Y:S01]  /*01a0*/  ISETP.GE.AND P0, PT, R10, 0x7, PT ;  /* 0x000000070a00780c */ /* 0x000fe20003f06270 */
[----:B------:R-:W-:-:S02]  /*01b0*/  IMAD R29, R8, 0x7, R10 ;  /* 0x00000007081d7824 */ /* 0x000fc400078e020a */
[----:B------:R-:W-:Y:S02]  /*01c0*/  IMAD R20, R9, 0x7, R10 ;  /* 0x0000000709147824 */ /* 0x000fe400078e020a */
[----:B--2---:R-:W-:-:S04]  /*01d0*/  IMAD.WIDE R2, R11, 0x4, R18 ;  /* 0x000000040b027825 */ /* 0x004fc800078e0212 */
[----:B------:R-:W-:-:S04]  /*01e0*/  IMAD.WIDE R4, R13, 0x4, R18 ;  /* 0x000000040d047825 */ /* 0x000fc800078e0212 */
[----:B------:R-:W-:-:S04]  /*01f0*/  IMAD.WIDE R6, R15, 0x4, R18 ;  /* 0x000000040f067825 */ /* 0x000fc800078e0212 */
[----:B------:R-:W-:Y:S01]  /*0200*/  IMAD.WIDE R8, R23, 0x4, R18 ;  /* 0x0000000417087825 */ /* 0x000fe200078e0212 */
[----:B------:R-:W-:-:S03]  /*0210*/  CS2R R22, SRZ ;  /* 0x0000000000167805 */ /* 0x000fc6000001ff00 */
[--C-:B------:R-:W-:Y:S01]  /*0220*/  IMAD.WIDE R10, R25, 0x4, R18.reuse ;  /* 0x00000004190a7825 */ /* 0x100fe200078e0212 */
[----:B------:R-:W-:Y:S02]  /*0230*/  CS2R R24, SRZ ;  /* 0x0000000000187805 */ /* 0x000fe4000001ff00 */
[----:B------:R1:W2:Y:S01]  /*0240*/  @!P0 LDG.E.EL R23, desc[UR6][R2.64] ;  /* 0x0000000602178981 */ /* 0x0002a2000c2e1900 */
[--C-:B------:R-:W-:Y:S01]  /*0250*/  IMAD.WIDE R12, R27, 0x4, R18.reuse ;  /* 0x000000041b0c7825 */ /* 0x100fe200078e0212 */
[----:B------:R-:W-:Y:S02]  /*0260*/  CS2R R26, SRZ ;  /* 0x00000000001a7805 */ /* 0x000fe4000001ff00 */
[----:B------:R-:W3:Y:S01]  /*0270*/  @!P0 LDG.E.EL R24, desc[UR6][R4.64] ;  /* 0x0000000604188981 */ /* 0x000ee2000c2e1900 */
[----:B------:R-:W-:-:S03]  /*0280*/  IMAD.WIDE R14, R29, 0x4, R18 ;  /* 0x000000041d0e7825 */ /* 0x000fc600078e0212 */
[----:B------:R-:W4:Y:S01]  /*0290*/  @!P0 LDG.E.EL R22, desc[UR6][R8.64] ;  /* 0x0000000608168981 */ /* 0x000f22000c2e1900 */
[----:B------:R-:W-:-:S03]  /*02a0*/  IMAD.WIDE R18, R20, 0x4, R18 ;  /* 0x0000000414127825 */ /* 0x000fc600078e0212 */
[----:B------:R5:W4:Y:S01]  /*02b0*/  @!P0 LDG.E.EL R25, desc[UR6][R10.64] ;  /* 0x000000060a198981 */ /* 0x000b22000c2e1900 */
[----:B------:R-:W-:-:S03]  /*02c0*/  IMAD.MOV.U32 R20, RZ, RZ, RZ ;  /* 0x000000ffff147224 */ /* 0x000fc600078e00ff */
[----:B------:R1:W4:Y:S04]  /*02d0*/  @!P0 LDG.E.EL R26, desc[UR6][R12.64] ;  /* 0x000000060c1a8981 */ /* 0x000328000c2e1900 */
[----:B------:R-:W4:Y:S04]  /*02e0*/  @!P0 LDG.E.EL R20, desc[UR6][R6.64] ;  /* 0x0000000606148981 */ /* 0x000f28000c2e1900 */
[----:B------:R-:W4:Y:S04]  /*02f0*/  @!P0 LDG.E.EL R28, desc[UR6][R14.64] ;  /* 0x000000060e1c8981 */ /* 0x000f28000c2e1900 */
[----:B------:R-:W4:Y:S01]  /*0300*/  @!P0 LDG.E.EL R27, desc[UR6][R18.64] ;  /* 0x00000006121b8981 */ /* 0x000f22000c2e1900 */
[----:B------:R-:W5:Y:S01]  /*0310*/  S2UR UR5, SR_CgaCtaId ;  /* 0x00000000000579c3 */ /* 0x000f620000008800 */
[----:B-1----:R-:W-:Y:S01]  /*0320*/  IMAD.SHL.U32 R2, R0, 0x80, RZ ;  /* 0x0000008000027824 */ /* 0x002fe200078e00ff */
[----:B------:R-:W-:-:S04]  /*0330*/  UMOV UR4, 0x400 ;  /* 0x0000040000047882 */ /* 0x000fc80000000000 */
[----:B------:R-:W-:-:S04]  /*0340*/  LOP3.LUT R2, R2, 0x380, RZ, 0xc0, !PT ;  /* 0x0000038002027812 */ /* 0x000fc800078ec0ff */
[----:B------:R-:W-:Y:S01]  /*0350*/  LOP3.LUT R21, R2, R21, RZ, 0xfc, !PT ;  /* 0x0000001502157212 */ /* 0x000fe200078efcff */
[----:B0----5:R-:W-:-:S06]  /*0360*/  UPRMT UR4, UR5, 0x654, UR4 ;  /* 0x0000065405047896 */ /* 0x021fcc0008000004 */
[----:B------:R-:W-:-:S05]  /*0370*/  LEA.HI R2, R2, UR4, RZ, 0x1d ;  /* 0x0000000402027c11 */ /* 0x000fca000f8fe8ff */
[----:B------:R-:W-:Y:S01]  /*0380*/  IMAD R21, R21, 0x4, R2 ;  /* 0x0000000415157824 */ /* 0x000fe200078e0202 */
[----:B------:R-:W-:Y:S02]  /*0390*/  SHF.R.U32.HI R2, RZ, 0x1, R0 ;  /* 0x00000001ff027819 */ /* 0x000fe40000011600 */
[----:B------:R-:W-:Y:S02]  /*03a0*/  SHF.L.U32 R11, R0, 0x2, RZ ;  /* 0x00000002000b7819 */ /* 0x000fe400000006ff */
[----:B------:R-:W-:Y:S02]  /*03b0*/  LOP3.LUT R2, R2, 0x30, RZ, 0xc0, !PT ;  /* 0x0000003002027812 */ /* 0x000fe400078ec0ff */
[----:B------:R-:W-:-:S03]  /*03c0*/  LOP3.LUT R8, R11, 0x1fc, RZ, 0xc0, !PT ;  /* 0x000001fc0b087812 */ /* 0x000fc600078ec0ff */
[----:B------:R-:W-:-:S04]  /*03d0*/  VIADD R3, R2, UR4 ;  /* 0x0000000402037c36 */ /* 0x000fc80008000000 */
[----:B------:R-:W-:Y:S01]  /*03e0*/  IMAD R4, R8, 0x4, R3 ;  /* 0x0000000408047824 */ /* 0x000fe200078e0203 */
[----:B------:R-:W-:Y:S01]  /*03f0*/  LOP3.LUT R11, R16, 0x7c, R11, 0xf8, !PT ;  /* 0x0000007c100b7812 */ /* 0x000fe200078ef80b */
[----:B------:R-:W-:Y:S01]  /*0400*/  IMAD.MOV.U32 R10, RZ, RZ, RZ ;  /* 0x000000ffff0a7224 */ /* 0x000fe200078e00ff */
[----:B------:R-:W0:Y:S03]  /*0410*/  LDC.64 R2, c[0x0][0x218] ;  /* 0x00008600ff027b82 */ /* 0x000e260000000a00 */
[----:B------:R-:W-:Y:S01]  /*0420*/  IMAD.HI R9, R11, -0x6db6db6d, R10 ;  /* 0x924924930b097827 */ /* 0x000fe200078e020a */
[----:B------:R-:W-:-:S04]  /*0430*/  SHF.R.U32.HI R0, RZ, 0x5, R0 ;  /* 0x00000005ff007819 */ /* 0x000fc80000011600 */
[----:B------:R-:W-:Y:S02]  /*0440*/  SHF.R.U32.HI R10, RZ, 0x1f, R9 ;  /* 0x0000001fff0a7819 */ /* 0x000fe40000011609 */
[----:B------:R-:W-:Y:S02]  /*0450*/  SGXT.U32 R0, R0, 0x2 ;  /* 0x000000020000781a */ /* 0x000fe40000000000 */
[----:B------:R-:W-:Y:S02]  /*0460*/  LEA.HI.SX32 R10, R9, R10, 0x19 ;  /* 0x0000000a090a7211 */ /* 0x000fe400078fcaff */
[----:B------:R-:W-:Y:S02]  /*0470*/  LOP3.LUT R0, R17, R0, RZ, 0xfc, !PT ;  /* 0x0000000011007212 */ /* 0x000fe400078efcff */
[----:B------:R-:W-:Y:S01]  /*0480*/  LOP3.LUT R9, R8, 0x200, RZ, 0xfc, !PT ;  /* 0x0000020008097812 */ /* 0x000fe200078efcff */
[----:B------:R-:W-:Y:S01]  /*0490*/  IMAD R11, R10, -0xe0, R11 ;  /* 0xffffff200a0b7824 */ /* 0x000fe200078e020b */
[----:B------:R-:W-:-:S02]  /*04a0*/  LOP3.LUT R12, R0, 0x4, RZ, 0xfc, !PT ;  /* 0x00000004000c7812 */ /* 0x000fc400078efcff */
[----:B------:R-:W-:Y:S01]  /*04b0*/  SHF.R.U32.HI R9, RZ, 0x3, R9 ;  /* 0x00000003ff097819 */ /* 0x000fe20000011609 */
[----:B------:R-:W-:Y:S01]  /*04c0*/  IMAD R11, R10, 0x620, R11 ;  /* 0x000006200a0b7824 */ /* 0x000fe200078e020b */
[----:B------:R-:W-:Y:S02]  /*04d0*/  ISETP.GE.AND P1, PT, R0, 0x7, PT ;  /* 0x000000070000780c */ /* 0x000fe40003f26270 */
[----:B------:R-:W-:Y:S02]  /*04e0*/  ISETP.GE.AND P0, PT, R12, 0x7, PT ;  /* 0x000000070c00780c */ /* 0x000fe40003f06270 */
[----:B------:R-:W-:Y:S01]  /*04f0*/  LOP3.LUT R10, R9, 0x70, RZ, 0xc0, !PT ;  /* 0x00000070090a7812 */ /* 0x000fe200078ec0ff */
[----:B------:R-:W-:-:S03]  /*0500*/  IMAD R9, R0, 0xe0, R11 ;  /* 0x000000e000097824 */ /* 0x000fc600078e020b */
[----:B------:R-:W-:Y:S01]  /*0510*/  IADD3 R13, R10, UR4, RZ ;  /* 0x000000040a0d7c10 */ /* 0x000fe2000fffe0ff */
[----:B0-----:R-:W-:-:S04]  /*0520*/  IMAD.WIDE R10, R9, 0x4, R2 ;  /* 0x00000004090a7825 */ /* 0x001fc800078e0202 */
[----:B------:R-:W-:Y:S01]  /*0530*/  IMAD R13, R8, 0x4, R13 ;  /* 0x00000004080d7824 */ /* 0x000fe200078e020d */
[----:B--2---:R-:W-:Y:S04]  /*0540*/  STS [R21], R23 ;  /* 0x0000001715007388 */ /* 0x004fe80000000800 */
[----:B---3--:R-:W-:Y:S04]  /*0550*/  STS [R21+0x40], R24 ;  /* 0x0000401815007388 */ /* 0x008fe80000000800 */
[----:B----4-:R-:W-:Y:S04]  /*0560*/  STS [R21+0xc0], R22 ;  /* 0x0000c01615007388 */ /* 0x010fe80000000800 */
[----:B------:R-:W-:Y:S04]  /*0570*/  STS [R21+0x100], R25 ;  /* 0x0001001915007388 */ /* 0x000fe80000000800 */
[----:B------:R-:W-:Y:S04]  /*0580*/  STS [R21+0x140], R26 ;  /* 0x0001401a15007388 */ /* 0x000fe80000000800 */
[----:B------:R-:W-:Y:S04]  /*0590*/  STS [R21+0x80], R20 ;  /* 0x0000801415007388 */ /* 0x000fe80000000800 */
[----:B------:R-:W-:Y:S04]  /*05a0*/  STS [R21+0x180], R28 ;  /* 0x0001801c15007388 */ /* 0x000fe80000000800 */
[----:B------:R-:W-:Y:S01]  /*05b0*/  STS [R21+0x1c0], R27 ;  /* 0x0001c01b15007388 */ /* 0x000fe20000000800 */
[----:B------:R-:W-:Y:S06]  /*05c0*/  BAR.SYNC.DEFER_BLOCKING 0x0 ;  /* 0x0000000000007b1d */ /* 0x000fec0000010000 */
[----:B------:R-:W0:Y:S04]  /*05d0*/  LDS.128 R4, [R4] ;  /* 0x0000000004047984 */ /* 0x000e280000000c00 */
[----:B0-----:R0:W-:Y:S02]  /*05e0*/  @!P1 STG.E.128 desc[UR6][R10.64], R4 ;  /* 0x000000040a009986 */ /* 0x0011e4000c101d06 */
[----:B0-----:R-:W-:Y:S05]  /*05f0*/  @P0 EXIT ;  /* 0x000000000000094d */ /* 0x001fea0003800000 */
[----:B------:R-:W0:Y:S01]  /*0600*/  LDS.128 R12, [R13+0x800] ;  /* 0x000800000d0c7984 */ /* 0x000e220000000c00 */
[----:B------:R-:W-:-:S04]  /*0610*/  VIADD R9, R9, 0x380 ;  /* 0x0000038009097836 */ /* 0x000fc80000000000 */
[----:B------:R-:W-:-:S05]  /*0620*/  IMAD.WIDE R2, R9, 0x4, R2 ;  /* 0x0000000409027825 */ /* 0x000fca00078e0202 */
[----:B0-----:R-:W-:Y:S01]  /*0630*/  STG.E.128 desc[UR6][R2.64], R12 ;  /* 0x0000000c02007986 */ /* 0x001fe2000c101d06 */
[----:B------:R-:W-:Y:S05]  /*0640*/  EXIT ;  /* 0x000000000000794d */ /* 0x000fea0003800000 */
.L_x_0:
[----:B------:R-:W-:-:S00]  /*0650*/  BRA `(.L_x_0) ;  /* 0xfffffffc00fc7947 */ /* 0x000fc0000383ffff */
[----:B------:R-:W-:-:S00]  /*0660*/  NOP ;  /* 0x0000000000007918 */ /* 0x000fc00000000000 */
        /* <DEDUP_REMOVED lines=9> */
.L_x_1:


//--------------------- .nv.shared.triton_poi_fused_4 --------------------------
	.section	.nv.shared.triton_poi_fused_4,"aw",@nobits
	.sectionflags	@""
	.align	16
	.zero		1024


//--------------------- .nv.constant0.triton_poi_fused_4 --------------------------
	.section	.nv.constant0.triton_poi_fused_4,"a",@progbits
	.sectionflags	@""
	.align	4
.nv.constant0.triton_poi_fused_4:
	.zero		552
